//
// Generated by NVIDIA NVVM Compiler
//
// Compiler Build ID: CL-36424714
// Cuda compilation tools, release 13.0, V13.0.88
// Based on NVVM 20.0.0
//

.version 9.0
.target sm_100
.address_size 64

	// .globl	_Z6kernelPdS_S_i

.visible .entry _Z6kernelPdS_S_i(
	.param .u64 .ptr .align 1 _Z6kernelPdS_S_i_param_0,
	.param .u64 .ptr .align 1 _Z6kernelPdS_S_i_param_1,
	.param .u64 .ptr .align 1 _Z6kernelPdS_S_i_param_2,
	.param .u32 _Z6kernelPdS_S_i_param_3
)
{
	.reg .pred 	%p<4>;
	.reg .b32 	%r<11>;
	.reg .b64 	%rd<11>;
	.reg .b64 	%fd<4>;

	ld.param.u64 	%rd4, [_Z6kernelPdS_S_i_param_0];
	ld.param.u64 	%rd5, [_Z6kernelPdS_S_i_param_1];
	ld.param.u64 	%rd6, [_Z6kernelPdS_S_i_param_2];
	ld.param.u32 	%r6, [_Z6kernelPdS_S_i_param_3];
	mov.u32 	%r1, %ntid.x;
	mov.u32 	%r7, %ctaid.x;
	mov.u32 	%r8, %tid.x;
	mad.lo.s32 	%r10, %r1, %r7, %r8;
	setp.ge.s32 	%p1, %r10, %r6;
	@%p1 bra 	$L__BB0_3;
	mov.u32 	%r9, %nctaid.x;
	mul.lo.s32 	%r3, %r1, %r9;
	cvta.to.global.u64 	%rd1, %rd4;
	cvta.to.global.u64 	%rd2, %rd5;
	cvta.to.global.u64 	%rd3, %rd6;
$L__BB0_2:
	mul.wide.s32 	%rd7, %r10, 8;
	add.s64 	%rd8, %rd3, %rd7;
	add.s64 	%rd9, %rd2, %rd7;
	add.s64 	%rd10, %rd1, %rd7;
	ld.global.f64 	%fd1, [%rd10];
	ld.global.f64 	%fd2, [%rd9];
	setp.ge.f64 	%p2, %fd1, %fd2;
	selp.f64 	%fd3, %fd1, %fd2, %p2;
	st.global.f64 	[%rd8], %fd3;
	add.s32 	%r10, %r10, %r3;
	setp.lt.s32 	%p3, %r10, %r6;
	@%p3 bra 	$L__BB0_2;
$L__BB0_3:
	ret;

}


// ===== COMPILED SASS (sm_100) =====

	.target	sm_100

	.elftype	@"ET_EXEC"


//--------------------- .note.nv.tkinfo           --------------------------
	.section	.note.nv.tkinfo,"",@"SHT_NOTE"
	.sectionflags	@"SHF_NOTE_NV_TKINFO"
	.tkinfo
        /*0018*/ 	.word	0x00000002
        /*0030*/ 	.string	""
        /*0030*/ 	.string	"ptxas"
        /*0030*/ 	.string	"Cuda compilation tools, release 13.0, V13.0.88"
        /*0030*/ 	.string	"Build cuda_13.0.r13.0/compiler.36424714_0"
        /*0030*/ 	.string	"-arch sm_100 -m 64 "



//--------------------- .note.nv.cuinfo           --------------------------
	.section	.note.nv.cuinfo,"",@"SHT_NOTE"
	.sectionflags	@"SHF_NOTE_NV_CUINFO"
        /*0018*/ 	.short	0x0002
        /*001a*/ 	.short	0x0064
        /*001c*/ 	.short	0x0082
	.zero		2


//--------------------- .nv.info                  --------------------------
	.section	.nv.info,"",@"SHT_CUDA_INFO"
	.align	4


	//----- nvinfo : EIATTR_REGCOUNT
	.align		4
        /*0000*/ 	.byte	0x04, 0x2f
        /*0002*/ 	.short	(.L_1 - .L_0)
	.align		4
.L_0:
        /*0004*/ 	.word	index@(_Z6kernelPdS_S_i)
        /*0008*/ 	.word	0x00000012


	//----- nvinfo : EIATTR_FRAME_SIZE
	.align		4
.L_1:
        /*000c*/ 	.byte	0x04, 0x11
        /*000e*/ 	.short	(.L_3 - .L_2)
	.align		4
.L_2:
        /*0010*/ 	.word	index@(_Z6kernelPdS_S_i)
        /*0014*/ 	.word	0x00000000


	//----- nvinfo : EIATTR_MIN_STACK_SIZE
	.align		4
.L_3:
        /*0018*/ 	.byte	0x04, 0x12
        /*001a*/ 	.short	(.L_5 - .L_4)
	.align		4
.L_4:
        /*001c*/ 	.word	index@(_Z6kernelPdS_S_i)
        /*0020*/ 	.word	0x00000000
.L_5:


//--------------------- .nv.compat                --------------------------
	.section	.nv.compat,"",@"SHT_CUDA_COMPAT_INFO"
	.align	4
        /*0000*/ 	.byte	0x02, 0x09, 0x00, 0x00, 0x02, 0x02, 0x01, 0x00, 0x02, 0x05, 0x05, 0x00, 0x03, 0x07, 0x01, 0x01
        /*0010*/ 	.byte	0x02, 0x03, 0x00, 0x00, 0x02, 0x06, 0x01, 0x00, 0x04, 0x0b, 0x08, 0x00, 0x01, 0x00, 0x00, 0x00
        /*0020*/ 	.byte	0x00, 0x00, 0x00, 0x00


//--------------------- .nv.info._Z6kernelPdS_S_i --------------------------
	.section	.nv.info._Z6kernelPdS_S_i,"",@"SHT_CUDA_INFO"
	.sectionflags	@""
	.align	4


	//----- nvinfo : EIATTR_CUDA_API_VERSION
	.align		4
        /*0000*/ 	.byte	0x04, 0x37
        /*0002*/ 	.short	(.L_7 - .L_6)
.L_6:
        /*0004*/ 	.word	0x00000082


	//----- nvinfo : EIATTR_KPARAM_INFO
	.align		4
.L_7:
        /*0008*/ 	.byte	0x04, 0x17
        /*000a*/ 	.short	(.L_9 - .L_8)
.L_8:
        /*000c*/ 	.word	0x00000000
        /*0010*/ 	.short	0x0003
        /*0012*/ 	.short	0x0018
        /*0014*/ 	.byte	0x00, 0xf0, 0x11, 0x00


	//----- nvinfo : EIATTR_KPARAM_INFO
	.align		4
.L_9:
        /*0018*/ 	.byte	0x04, 0x17
        /*001a*/ 	.short	(.L_11 - .L_10)
.L_10:
        /*001c*/ 	.word	0x00000000
        /*0020*/ 	.short	0x0002
        /*0022*/ 	.short	0x0010
        /*0024*/ 	.byte	0x00, 0xf5, 0x21, 0x00


	//----- nvinfo : EIATTR_KPARAM_INFO
	.align		4
.L_11:
        /*0028*/ 	.byte	0x04, 0x17
        /*002a*/ 	.short	(.L_13 - .L_12)
.L_12:
        /*002c*/ 	.word	0x00000000
        /*0030*/ 	.short	0x0001
        /*0032*/ 	.short	0x0008
        /*0034*/ 	.byte	0x00, 0xf5, 0x21, 0x00


	//----- nvinfo : EIATTR_KPARAM_INFO
	.align		4
.L_13:
        /*0038*/ 	.byte	0x04, 0x17
        /*003a*/ 	.short	(.L_15 - .L_14)
.L_14:
        /*003c*/ 	.word	0x00000000
        /*0040*/ 	.short	0x0000
        /*0042*/ 	.short	0x0000
        /*0044*/ 	.byte	0x00, 0xf5, 0x21, 0x00


	//----- nvinfo : EIATTR_SPARSE_MMA_MASK
	.align		4
.L_15:
        /*0048*/ 	.byte	0x03, 0x50
        /*004a*/ 	.short	0x0000


	//----- nvinfo : EIATTR_MAXREG_COUNT
	.align		4
        /*004c*/ 	.byte	0x03, 0x1b
        /*004e*/ 	.short	0x00ff


	//----- nvinfo : EIATTR_MERCURY_ISA_VERSION
	.align		4
        /*0050*/ 	.byte	0x03, 0x5f
        /*0052*/ 	.short	0x0101


	//----- nvinfo : EIATTR_VRC_CTA_INIT_COUNT
	.align		4
        /*0054*/ 	.byte	0x02, 0x4a
	.zero		1
	.zero		1


	//----- nvinfo : EIATTR_EXIT_INSTR_OFFSETS
	.align		4
        /*0058*/ 	.byte	0x04, 0x1c
        /*005a*/ 	.short	(.L_17 - .L_16)


	//   ....[0]....
.L_16:
        /*005c*/ 	.word	0x00000070


	//   ....[1]....
        /*0060*/ 	.word	0x000001a0


	//----- nvinfo : EIATTR_CRS_STACK_SIZE
	.align		4
.L_17:
        /*0064*/ 	.byte	0x04, 0x1e
        /*0066*/ 	.short	(.L_19 - .L_18)
.L_18:
        /*0068*/ 	.word	0x00000000


	//----- nvinfo : EIATTR_CBANK_PARAM_SIZE
	.align		4
.L_19:
        /*006c*/ 	.byte	0x03, 0x19
        /*006e*/ 	.short	0x001c


	//----- nvinfo : EIATTR_PARAM_CBANK
	.align		4
        /*0070*/ 	.byte	0x04, 0x0a
        /*0072*/ 	.short	(.L_21 - .L_20)
	.align		4
.L_20:
        /*0074*/ 	.word	index@(.nv.constant0._Z6kernelPdS_S_i)
        /*0078*/ 	.short	0x0380
        /*007a*/ 	.short	0x001c


	//----- nvinfo : EIATTR_SW_WAR
	.align		4
.L_21:
        /*007c*/ 	.byte	0x04, 0x36
        /*007e*/ 	.short	(.L_23 - .L_22)
.L_22:
        /*0080*/ 	.word	0x00000008
.L_23:


//--------------------- .nv.callgraph             --------------------------
	.section	.nv.callgraph,"",@"SHT_CUDA_CALLGRAPH"
	.align	4
	.sectionentsize	8
	.align		4
        /*0000*/ 	.word	0x00000000
	.align		4
        /*0004*/ 	.word	0xffffffff
	.align		4
        /*0008*/ 	.word	0x00000000
	.align		4
        /*000c*/ 	.word	0xfffffffe
	.align		4
        /*0010*/ 	.word	0x00000000
	.align		4
        /*0014*/ 	.word	0xfffffffd
	.align		4
        /*0018*/ 	.word	0x00000000
	.align		4
        /*001c*/ 	.word	0xfffffffc


//--------------------- .text._Z6kernelPdS_S_i    --------------------------
	.section	.text._Z6kernelPdS_S_i,"ax",@progbits
	.align	128
        .global         _Z6kernelPdS_S_i
        .type           _Z6kernelPdS_S_i,@function
        .size           _Z6kernelPdS_S_i,(.L_x_2 - _Z6kernelPdS_S_i)
        .other          _Z6kernelPdS_S_i,@"STO_CUDA_ENTRY STV_DEFAULT"
_Z6kernelPdS_S_i:
.text._Z6kernelPdS_S_i:
[----:B------:R-:W-:Y:S01]  /*0000*/  LDC R1, c[0x0][0x37c] ;  /* 0x0000df00ff017b82 */ /* 0x000fe20000000800 */
[----:B------:R-:W0:Y:S01]  /*0010*/  S2R R0, SR_CTAID.X ;  /* 0x0000000000007919 */ /* 0x000e220000002500 */
[----:B------:R-:W0:Y:S01]  /*0020*/  LDCU UR4, c[0x0][0x360] ;  /* 0x00006c00ff0477ac */ /* 0x000e220008000800 */
[----:B------:R-:W0:Y:S01]  /*0030*/  S2R R3, SR_TID.X ;  /* 0x0000000000037919 */ /* 0x000e220000002100 */
[----:B------:R-:W1:Y:S01]  /*0040*/  LDCU UR8, c[0x0][0x398] ;  /* 0x00007300ff0877ac */ /* 0x000e620008000800 */
[----:B0-----:R-:W-:-:S05]  /*0050*/  IMAD R0, R0, UR4, R3 ;  /* 0x0000000400007c24 */ /* 0x001fca000f8e0203 */
[----:B-1----:R-:W-:-:S13]  /*0060*/  ISETP.GE.AND P0, PT, R0, UR8, PT ;  /* 0x0000000800007c0c */ /* 0x002fda000bf06270 */
[----:B------:R-:W-:Y:S05]  /*0070*/  @P0 EXIT ;  /* 0x000000000000094d */ /* 0x000fea0003800000 */
[----:B------:R-:W0:Y:S01]  /*0080*/  LDC.64 R10, c[0x0][0x390] ;  /* 0x0000e400ff0a7b82 */ /* 0x000e220000000a00 */
[----:B------:R-:W1:Y:S01]  /*0090*/  LDCU UR5, c[0x0][0x370] ;  /* 0x00006e00ff0577ac */ /* 0x000e620008000800 */
[----:B------:R-:W2:Y:S06]  /*00a0*/  LDCU.64 UR6, c[0x0][0x358] ;  /* 0x00006b00ff0677ac */ /* 0x000eac0008000a00 */
[----:B------:R-:W3:Y:S08]  /*00b0*/  LDC.64 R14, c[0x0][0x380] ;  /* 0x0000e000ff0e7b82 */ /* 0x000ef00000000a00 */
[----:B------:R-:W4:Y:S01]  /*00c0*/  LDC.64 R12, c[0x0][0x388] ;  /* 0x0000e200ff0c7b82 */ /* 0x000f220000000a00 */
[----:B-1----:R-:W-:-:S12]  /*00d0*/  UIMAD UR4, UR4, UR5, URZ ;  /* 0x00000005040472a4 */ /* 0x002fd8000f8e02ff */
.L_x_0:
[----:B----4-:R-:W-:-:S04]  /*00e0*/  IMAD.WIDE R4, R0, 0x8, R12 ;  /* 0x0000000800047825 */ /* 0x010fc800078e020c */
[C---:B---3--:R-:W-:Y:S02]  /*00f0*/  IMAD.WIDE R6, R0.reuse, 0x8, R14 ;  /* 0x0000000800067825 */ /* 0x048fe400078e020e */
[----:B--2---:R-:W2:Y:S04]  /*0100*/  LDG.E.64 R4, desc[UR6][R4.64] ;  /* 0x0000000604047981 */ /* 0x004ea8000c1e1b00 */
[----:B------:R-:W2:Y:S01]  /*0110*/  LDG.E.64 R6, desc[UR6][R6.64] ;  /* 0x0000000606067981 */ /* 0x000ea2000c1e1b00 */
[C---:B01----:R-:W-:Y:S01]  /*0120*/  IMAD.WIDE R2, R0.reuse, 0x8, R10 ;  /* 0x0000000800027825 */ /* 0x043fe200078e020a */
[----:B------:R-:W-:Y:S01]  /*0130*/  IADD3 R0, PT, PT, R0, UR4, RZ ;  /* 0x0000000400007c10 */ /* 0x000fe2000fffe0ff */
[----:B--2---:R-:W-:-:S06]  /*0140*/  DSETP.GE.AND P0, PT, R6, R4, PT ;  /* 0x000000040600722a */ /* 0x004fcc0003f06000 */
[----:B------:R-:W-:Y:S02]  /*0150*/  FSEL R8, R6, R4, P0 ;  /* 0x0000000406087208 */ /* 0x000fe40000000000 */
[----:B------:R-:W-:Y:S02]  /*0160*/  FSEL R9, R7, R5, P0 ;  /* 0x0000000507097208 */ /* 0x000fe40000000000 */
[----:B------:R-:W-:-:S03]  /*0170*/  ISETP.GE.AND P0, PT, R0, UR8, PT ;  /* 0x0000000800007c0c */ /* 0x000fc6000bf06270 */
[----:B------:R1:W-:Y:S10]  /*0180*/  STG.E.64 desc[UR6][R2.64], R8 ;  /* 0x0000000802007986 */ /* 0x0003f4000c101b06 */
[----:B------:R-:W-:Y:S05]  /*0190*/  @!P0 BRA `(.L_x_0) ;  /* 0xfffffffc00d08947 */ /* 0x000fea000383ffff */
[----:B------:R-:W-:Y:S05]  /*01a0*/  EXIT ;  /* 0x000000000000794d */ /* 0x000fea0003800000 */
.L_x_1:
[----:B------:R-:W-:-:S00]  /*01b0*/  BRA `(.L_x_1) ;  /* 0xfffffffc00fc7947 */ /* 0x000fc0000383ffff */
[----:B------:R-:W-:-:S00]  /*01c0*/  NOP ;  /* 0x0000000000007918 */ /* 0x000fc00000000000 */
        /* <DEDUP_REMOVED lines=11> */
.L_x_2:


//--------------------- .nv.shared.reserved.0     --------------------------
	.section	.nv.shared.reserved.0,"aw",@nobits
	.weak		__nv_reservedSMEM_offset_0_alias
	.size		__nv_reservedSMEM_offset_0_alias, 0, 64
	.other		__nv_reservedSMEM_offset_0_alias,@"STO_CUDA_RESERVED_SHARED STV_DEFAULT"
__nv_reservedSMEM_offset_0_alias:
	.zero		0
	.zero		64


//--------------------- .nv.constant0._Z6kernelPdS_S_i --------------------------
	.section	.nv.constant0._Z6kernelPdS_S_i,"a",@progbits
	.sectionflags	@""
	.align	4
.nv.constant0._Z6kernelPdS_S_i:
	.zero		924


//--------------------- SYMBOLS --------------------------

	.type		.nv.reservedSmem.offset0,@object
	.size		.nv.reservedSmem.offset0,0x4
